	.headerflags	@"EF_CUDA_TEXMODE_UNIFIED EF_CUDA_64BIT_ADDRESS EF_CUDA_ACCELERATORS EF_CUDA_SM90 EF_CUDA_VIRTUAL_SM(EF_CUDA_SM90)"
	.elftype	@"ET_EXEC"


//--------------------- .nv.info                  --------------------------
	.section	.nv.info,"",@"SHT_CUDA_INFO"
	.align	4


	//----- nvinfo : EIATTR_REGCOUNT
	.align		4
        /*0000*/ 	.byte	0x04, 0x2f
        /*0002*/ 	.short	(.L_3 - .L_2)
	.align		4
.L_2:
        /*0004*/ 	.word	index@(triton_poi_fused__native_batch_norm_legit_no_training_relu_1)
        /*0008*/ 	.word	0x00000011


	//----- nvinfo : EIATTR_MIN_STACK_SIZE
	.align		4
.L_3:
        /*000c*/ 	.byte	0x04, 0x12
        /*000e*/ 	.short	(.L_5 - .L_4)
	.align		4
.L_4:
        /*0010*/ 	.word	index@(triton_poi_fused__native_batch_norm_legit_no_training_relu_1)
        /*0014*/ 	.word	0x00000000


	//----- nvinfo : EIATTR_FRAME_SIZE
	.align		4
.L_5:
        /*0018*/ 	.byte	0x04, 0x11
        /*001a*/ 	.short	(.L_7 - .L_6)
	.align		4
.L_6:
        /*001c*/ 	.word	index@(triton_poi_fused__native_batch_norm_legit_no_training_relu_1)
        /*0020*/ 	.word	0x00000000


	//----- nvinfo : EIATTR_MIN_STACK_SIZE
	.align		4
.L_7:
        /*0024*/ 	.byte	0x04, 0x12
        /*0026*/ 	.short	(.L_9 - .L_8)
	.align		4
.L_8:
        /*0028*/ 	.word	index@(triton_poi_fused__native_batch_norm_legit_no_training_relu_1)
        /*002c*/ 	.word	0x00000000
.L_9:


//--------------------- .nv.info.triton_poi_fused__native_batch_norm_legit_no_training_relu_1 --------------------------
	.section	.nv.info.triton_poi_fused__native_batch_norm_legit_no_training_relu_1,"",@"SHT_CUDA_INFO"
	.sectionflags	@""
	.align	4


	//----- nvinfo : EIATTR_CUDA_API_VERSION
	.align		4
        /*0000*/ 	.byte	0x04, 0x37
        /*0002*/ 	.short	(.L_11 - .L_10)
.L_10:
        /*0004*/ 	.word	0x0000007c


	//----- nvinfo : EIATTR_KPARAM_INFO
	.align		4
.L_11:
        /*0008*/ 	.byte	0x04, 0x17
        /*000a*/ 	.short	(.L_13 - .L_12)
.L_12:
        /*000c*/ 	.word	0x00000000
        /*0010*/ 	.short	0x0006
        /*0012*/ 	.short	0x0030
        /*0014*/ 	.byte	0x00, 0xf0, 0x11, 0x00


	//----- nvinfo : EIATTR_KPARAM_INFO
	.align		4
.L_13:
        /*0018*/ 	.byte	0x04, 0x17
        /*001a*/ 	.short	(.L_15 - .L_14)
.L_14:
        /*001c*/ 	.word	0x00000000
        /*0020*/ 	.short	0x0005
        /*0022*/ 	.short	0x0028
        /*0024*/ 	.byte	0x00, 0xf4, 0x21, 0x00


	//----- nvinfo : EIATTR_KPARAM_INFO
	.align		4
.L_15:
        /*0028*/ 	.byte	0x04, 0x17
        /*002a*/ 	.short	(.L_17 - .L_16)
.L_16:
        /*002c*/ 	.word	0x00000000
        /*0030*/ 	.short	0x0004
        /*0032*/ 	.short	0x0020
        /*0034*/ 	.byte	0x00, 0xf4, 0x21, 0x00


	//----- nvinfo : EIATTR_KPARAM_INFO
	.align		4
.L_17:
        /*0038*/ 	.byte	0x04, 0x17
        /*003a*/ 	.short	(.L_19 - .L_18)
.L_18:
        /*003c*/ 	.word	0x00000000
        /*0040*/ 	.short	0x0003
        /*0042*/ 	.short	0x0018
        /*0044*/ 	.byte	0x00, 0xf4, 0x21, 0x00


	//----- nvinfo : EIATTR_KPARAM_INFO
	.align		4
.L_19:
        /*0048*/ 	.byte	0x04, 0x17
        /*004a*/ 	.short	(.L_21 - .L_20)
.L_20:
        /*004c*/ 	.word	0x00000000
        /*0050*/ 	.short	0x0002
        /*0052*/ 	.short	0x0010
        /*0054*/ 	.byte	0x00, 0xf4, 0x21, 0x00


	//----- nvinfo : EIATTR_KPARAM_INFO
	.align		4
.L_21:
        /*0058*/ 	.byte	0x04, 0x17
        /*005a*/ 	.short	(.L_23 - .L_22)
.L_22:
        /*005c*/ 	.word	0x00000000
        /*0060*/ 	.short	0x0001
        /*0062*/ 	.short	0x0008
        /*0064*/ 	.byte	0x00, 0xf4, 0x21, 0x00


	//----- nvinfo : EIATTR_KPARAM_INFO
	.align		4
.L_23:
        /*0068*/ 	.byte	0x04, 0x17
        /*006a*/ 	.short	(.L_25 - .L_24)
.L_24:
        /*006c*/ 	.word	0x00000000
        /*0070*/ 	.short	0x0000
        /*0072*/ 	.short	0x0000
        /*0074*/ 	.byte	0x00, 0xf4, 0x21, 0x00


	//----- nvinfo : EIATTR_SPARSE_MMA_MASK
	.align		4
.L_25:
        /*0078*/ 	.byte	0x03, 0x50
        /*007a*/ 	.short	0x0000


	//----- nvinfo : EIATTR_MAXREG_COUNT
	.align		4
        /*007c*/ 	.byte	0x03, 0x1b
        /*007e*/ 	.short	0x00ff


	//----- nvinfo : EIATTR_EXIT_INSTR_OFFSETS
	.align		4
        /*0080*/ 	.byte	0x04, 0x1c
        /*0082*/ 	.short	(.L_27 - .L_26)


	//   ....[0]....
.L_26:
        /*0084*/ 	.word	0x00000350


	//----- nvinfo : EIATTR_REQNTID
	.align		4
.L_27:
        /*0088*/ 	.byte	0x04, 0x10
        /*008a*/ 	.short	(.L_29 - .L_28)
.L_28:
        /*008c*/ 	.word	0x00000080
        /*0090*/ 	.word	0x00000001
        /*0094*/ 	.word	0x00000001


	//----- nvinfo : EIATTR_CBANK_PARAM_SIZE
	.align		4
.L_29:
        /*0098*/ 	.byte	0x03, 0x19
        /*009a*/ 	.short	0x0034


	//----- nvinfo : EIATTR_PARAM_CBANK
	.align		4
        /*009c*/ 	.byte	0x04, 0x0a
        /*009e*/ 	.short	(.L_31 - .L_30)
	.align		4
.L_30:
        /*00a0*/ 	.word	index@(.nv.constant0.triton_poi_fused__native_batch_norm_legit_no_training_relu_1)
        /*00a4*/ 	.short	0x0210
        /*00a6*/ 	.short	0x0034


	//----- nvinfo : EIATTR_SW_WAR
	.align		4
.L_31:
        /*00a8*/ 	.byte	0x04, 0x36
        /*00aa*/ 	.short	(.L_33 - .L_32)
.L_32:
        /*00ac*/ 	.word	0x00000008
.L_33:


//--------------------- .nv.callgraph             --------------------------
	.section	.nv.callgraph,"",@"SHT_CUDA_CALLGRAPH"
	.align	4
	.sectionentsize	8
	.align		4
        /*0000*/ 	.word	0x00000000
	.align		4
        /*0004*/ 	.word	0xffffffff
	.align		4
        /*0008*/ 	.word	0x00000000
	.align		4
        /*000c*/ 	.word	0xfffffffe
	.align		4
        /*0010*/ 	.word	0x00000000
	.align		4
        /*0014*/ 	.word	0xfffffffd
	.align		4
        /*0018*/ 	.word	0x00000000
	.align		4
        /*001c*/ 	.word	0xfffffffc


//--------------------- .nv.constant4             --------------------------
	.section	.nv.constant4,"a",@progbits
	.align	8
	.align		8
.nv.constant4:
        /*0000*/ 	.dword	_$_str
	.align		8
        /*0008*/ 	.dword	_$_str_$_2


//--------------------- .text.triton_poi_fused__native_batch_norm_legit_no_training_relu_1 --------------------------
	.section	.text.triton_poi_fused__native_batch_norm_legit_no_training_relu_1,"ax",@progbits
	.align	128
        .global         triton_poi_fused__native_batch_norm_legit_no_training_relu_1
        .type           triton_poi_fused__native_batch_norm_legit_no_training_relu_1,@function
        .size           triton_poi_fused__native_batch_norm_legit_no_training_relu_1,(.L_x_1 - triton_poi_fused__native_batch_norm_legit_no_training_relu_1)
        .other          triton_poi_fused__native_batch_norm_legit_no_training_relu_1,@"STO_CUDA_ENTRY STV_DEFAULT"
triton_poi_fused__native_batch_norm_legit_no_training_relu_1:
.text.triton_poi_fused__native_batch_norm_legit_no_training_relu_1:
[----:B------:R-:W-:Y:S01]  /*0000*/  LDC R1, c[0x0][0x28] ;  /* 0x00000a00ff017b82 */ /* 0x000fe20000000800 */
[----:B------:R-:W1:Y:S07]  /*0010*/  S2R R0, SR_TID.X ;  /* 0x0000000000007919 */ /* 0x000e6e0000002100 */
[----:B------:R-:W2:Y:S01]  /*0020*/  LDC.64 R6, c[0x0][0x220] ;  /* 0x00008800ff067b82 */ /* 0x000ea20000000a00 */
[----:B------:R-:W-:Y:S01]  /*0030*/  ULDC.64 UR4, c[0x0][0x208] ;  /* 0x0000820000047ab9 */ /* 0x000fe20000000a00 */
[----:B------:R-:W3:Y:S06]  /*0040*/  S2R R5, SR_CTAID.X ;  /* 0x0000000000057919 */ /* 0x000eec0000002500 */
[----:B------:R-:W4:Y:S08]  /*0050*/  LDC.64 R8, c[0x0][0x228] ;  /* 0x00008a00ff087b82 */ /* 0x000f300000000a00 */
[----:B------:R-:W5:Y:S01]  /*0060*/  LDC.64 R10, c[0x0][0x230] ;  /* 0x00008c00ff0a7b82 */ /* 0x000f620000000a00 */
[----:B-1----:R-:W-:-:S02]  /*0070*/  SHF.L.U32 R0, R0, 0x1, RZ ;  /* 0x0000000100007819 */ /* 0x002fc400000006ff */
[----:B---3--:R-:W-:Y:S02]  /*0080*/  SHF.R.S32.HI R3, RZ, 0x17, R5 ;  /* 0x00000017ff037819 */ /* 0x008fe40000011405 */
[----:B------:R-:W-:Y:S02]  /*0090*/  LOP3.LUT R0, R0, 0xfe, RZ, 0xc0, !PT ;  /* 0x000000fe00007812 */ /* 0x000fe400078ec0ff */
[----:B------:R-:W-:Y:S02]  /*00a0*/  SGXT R3, R3, 0x1 ;  /* 0x000000010303781a */ /* 0x000fe40000000200 */
[----:B------:R-:W-:Y:S02]  /*00b0*/  LEA R0, R5, R0, 0x8 ;  /* 0x0000000005007211 */ /* 0x000fe400078e40ff */
[----:B------:R-:W1:Y:S02]  /*00c0*/  LDC.64 R4, c[0x0][0x218] ;  /* 0x00008600ff047b82 */ /* 0x000e640000000a00 */
[----:B------:R-:W-:-:S04]  /*00d0*/  LEA.HI R3, R3, R0, RZ, 0x8 ;  /* 0x0000000003037211 */ /* 0x000fc800078f40ff */
[----:B------:R-:W-:-:S04]  /*00e0*/  SHF.R.S32.HI R3, RZ, 0x8, R3 ;  /* 0x00000008ff037819 */ /* 0x000fc80000011403 */
[----:B------:R-:W-:-:S04]  /*00f0*/  LEA.HI R2, R3, R3, RZ, 0x6 ;  /* 0x0000000303027211 */ /* 0x000fc800078f30ff */
[----:B------:R-:W-:-:S04]  /*0100*/  LOP3.LUT R2, R2, 0xffffffc0, RZ, 0xc0, !PT ;  /* 0xffffffc002027812 */ /* 0x000fc800078ec0ff */
[----:B------:R-:W-:Y:S02]  /*0110*/  IADD3 R13, R3, -R2, RZ ;  /* 0x80000002030d7210 */ /* 0x000fe40007ffe0ff */
[----:B------:R-:W3:Y:S03]  /*0120*/  LDC.64 R2, c[0x0][0x210] ;  /* 0x00008400ff027b82 */ /* 0x000ee60000000a00 */
[----:B--2---:R-:W-:-:S06]  /*0130*/  IMAD.WIDE R6, R13, 0x4, R6 ;  /* 0x000000040d067825 */ /* 0x004fcc00078e0206 */
[----:B------:R-:W2:Y:S01]  /*0140*/  LDG.E.EL R6, desc[UR4][R6.64] ;  /* 0x0000000406067981 */ /* 0x000ea2000c2e1900 */
[----:B-1----:R-:W-:-:S05]  /*0150*/  IMAD.WIDE R4, R13, 0x4, R4 ;  /* 0x000000040d047825 */ /* 0x002fca00078e0204 */
[----:B------:R1:W2:Y:S01]  /*0160*/  LDG.E.EL R12, desc[UR4][R4.64] ;  /* 0x00000004040c7981 */ /* 0x0002a2000c2e1900 */
[----:B---3--:R-:W-:Y:S01]  /*0170*/  IMAD.WIDE R2, R0, 0x4, R2 ;  /* 0x0000000400027825 */ /* 0x008fe200078e0202 */
[----:B------:R-:W-:Y:S01]  /*0180*/  HFMA2.MMA R14, -RZ, RZ, 1.625, 0 ;  /* 0x3e800000ff0e7435 */ /* 0x000fe200000001ff */
[----:B-1----:R-:W1:Y:S04]  /*0190*/  LDC.64 R4, c[0x0][0x238] ;  /* 0x00008e00ff047b82 */ /* 0x002e680000000a00 */
[----:B------:R-:W3:Y:S01]  /*01a0*/  LDG.E.64 R2, desc[UR4][R2.64] ;  /* 0x0000000402027981 */ /* 0x000ee2000c1e1b00 */
[----:B----4-:R-:W-:-:S04]  /*01b0*/  IMAD.WIDE R8, R13, 0x4, R8 ;  /* 0x000000040d087825 */ /* 0x010fc800078e0208 */
[----:B-----5:R-:W-:Y:S02]  /*01c0*/  IMAD.WIDE R10, R13, 0x4, R10 ;  /* 0x000000040d0a7825 */ /* 0x020fe400078e020a */
[----:B------:R-:W4:Y:S04]  /*01d0*/  LDG.E.EL R8, desc[UR4][R8.64] ;  /* 0x0000000408087981 */ /* 0x000f28000c2e1900 */
[----:B------:R-:W4:Y:S01]  /*01e0*/  LDG.E.EL R11, desc[UR4][R10.64] ;  /* 0x000000040a0b7981 */ /* 0x000f22000c2e1900 */
[----:B-1----:R-:W-:-:S04]  /*01f0*/  IMAD.WIDE R4, R0, 0x4, R4 ;  /* 0x0000000400047825 */ /* 0x002fc800078e0204 */
[----:B--2---:R-:W-:-:S04]  /*0200*/  FADD R6, R6, 9.9999997473787516356e-06 ;  /* 0x3727c5ac06067421 */ /* 0x004fc80000000000 */
[----:B------:R-:W1:Y:S02]  /*0210*/  MUFU.SQRT R7, R6 ;  /* 0x0000000600077308 */ /* 0x000e640000002000 */
[C---:B-1----:R-:W-:Y:S02]  /*0220*/  FSETP.GT.AND P0, PT, R7.reuse, 8.50705917302346158658e+37, PT ;  /* 0x7e8000000700780b */ /* 0x042fe40003f04000 */
[----:B------:R-:W-:-:S11]  /*0230*/  FSETP.GEU.AND P1, PT, R7, 1.175494350822287508e-38, PT ;  /* 0x008000000700780b */ /* 0x000fd60003f2e000 */
[----:B------:R-:W-:-:S04]  /*0240*/  @P0 FMUL R7, R7, 0.25 ;  /* 0x3e80000007070820 */ /* 0x000fc80000400000 */
[----:B------:R-:W-:-:S06]  /*0250*/  @!P1 FMUL R7, R7, 16777216 ;  /* 0x4b80000007079820 */ /* 0x000fcc0000400000 */
[----:B------:R-:W1:Y:S01]  /*0260*/  MUFU.RCP R7, R7 ;  /* 0x0000000700077308 */ /* 0x000e620000001000 */
[----:B------:R-:W-:Y:S01]  /*0270*/  FSEL R14, R14, 1, P0 ;  /* 0x3f8000000e0e7808 */ /* 0x000fe20000000000 */
[----:B---3--:R-:W-:-:S04]  /*0280*/  FADD R2, R2, -R12 ;  /* 0x8000000c02027221 */ /* 0x008fc80000000000 */
[----:B------:R-:W-:Y:S01]  /*0290*/  @!P1 FMUL R14, R14, 16777216 ;  /* 0x4b8000000e0e9820 */ /* 0x000fe20000400000 */
[----:B------:R-:W-:-:S03]  /*02a0*/  FADD R3, R3, -R12 ;  /* 0x8000000c03037221 */ /* 0x000fc60000000000 */
[----:B-1----:R-:W-:-:S04]  /*02b0*/  FMUL R14, R7, R14 ;  /* 0x0000000e070e7220 */ /* 0x002fc80000400000 */
[-C--:B------:R-:W-:Y:S01]  /*02c0*/  FMUL R2, R2, R14.reuse ;  /* 0x0000000e02027220 */ /* 0x080fe20000400000 */
[----:B------:R-:W-:-:S03]  /*02d0*/  FMUL R14, R3, R14 ;  /* 0x0000000e030e7220 */ /* 0x000fc60000400000 */
[C-C-:B----4-:R-:W-:Y:S01]  /*02e0*/  FFMA R2, R8.reuse, R2, R11.reuse ;  /* 0x0000000208027223 */ /* 0x150fe2000000000b */
[----:B------:R-:W-:-:S04]  /*02f0*/  FFMA R14, R8, R14, R11 ;  /* 0x0000000e080e7223 */ /* 0x000fc8000000000b */
[----:B------:R-:W-:Y:S02]  /*0300*/  FSETP.GEU.AND P0, PT, R2, RZ, PT ;  /* 0x000000ff0200720b */ /* 0x000fe40003f0e000 */
[----:B------:R-:W-:Y:S02]  /*0310*/  FSETP.GEU.AND P1, PT, R14, RZ, PT ;  /* 0x000000ff0e00720b */ /* 0x000fe40003f2e000 */
[----:B------:R-:W-:Y:S02]  /*0320*/  FSEL R2, R2, RZ, P0 ;  /* 0x000000ff02027208 */ /* 0x000fe40000000000 */
[----:B------:R-:W-:-:S05]  /*0330*/  FSEL R3, R14, RZ, P1 ;  /* 0x000000ff0e037208 */ /* 0x000fca0000800000 */
[----:B------:R-:W-:Y:S01]  /*0340*/  STG.E.64 desc[UR4][R4.64], R2 ;  /* 0x0000000204007986 */ /* 0x000fe2000c101b04 */
[----:B------:R-:W-:Y:S05]  /*0350*/  EXIT ;  /* 0x000000000000794d */ /* 0x000fea0003800000 */
.L_x_0:
[----:B------:R-:W-:-:S00]  /*0360*/  BRA `(.L_x_0) ;  /* 0xfffffffc00fc7947 */ /* 0x000fc0000383ffff */
[----:B------:R-:W-:-:S00]  /*0370*/  NOP ;  /* 0x0000000000007918 */ /* 0x000fc00000000000 */
        /* <DEDUP_REMOVED lines=8> */
.L_x_1:


//--------------------- .nv.global.init           --------------------------
	.section	.nv.global.init,"aw",@progbits
.nv.global.init:
	.type		_$_str,@object
	.size		_$_str,(_$_str_$_2 - _$_str)
_$_str:
        /*0000*/ 	.byte	0x5f, 0x5f, 0x43, 0x55, 0x44, 0x41, 0x5f, 0x46, 0x54, 0x5a, 0x00
	.type		_$_str_$_2,@object
	.size		_$_str_$_2,(.L_1 - _$_str_$_2)
_$_str_$_2:
        /*000b*/ 	.byte	0x5f, 0x5f, 0x43, 0x55, 0x44, 0x41, 0x5f, 0x50, 0x52, 0x45, 0x43, 0x5f, 0x53, 0x51, 0x52, 0x54
        /*001b*/ 	.byte	0x00
.L_1:


//--------------------- .nv.constant0.triton_poi_fused__native_batch_norm_legit_no_training_relu_1 --------------------------
	.section	.nv.constant0.triton_poi_fused__native_batch_norm_legit_no_training_relu_1,"a",@progbits
	.sectionflags	@""
	.align	4
.nv.constant0.triton_poi_fused__native_batch_norm_legit_no_training_relu_1:
	.zero		580
